//
// Generated by NVIDIA NVVM Compiler
//
// Compiler Build ID: CL-36424714
// Cuda compilation tools, release 13.0, V13.0.88
// Based on NVVM 20.0.0
//

.version 9.0
.target sm_100
.address_size 64

	// .globl	_Z3retv

.visible .entry _Z3retv()
{


	// begin inline asm
	ret;
	// end inline asm
	ret;

}


// ===== COMPILED SASS (sm_100) =====

	.target	sm_100

	.elftype	@"ET_EXEC"


//--------------------- .note.nv.tkinfo           --------------------------
	.section	.note.nv.tkinfo,"",@"SHT_NOTE"
	.sectionflags	@"SHF_NOTE_NV_TKINFO"
	.tkinfo
        /*0018*/ 	.word	0x00000002
        /*0030*/ 	.string	""
        /*0030*/ 	.string	"ptxas"
        /*0030*/ 	.string	"Cuda compilation tools, release 13.0, V13.0.88"
        /*0030*/ 	.string	"Build cuda_13.0.r13.0/compiler.36424714_0"
        /*0030*/ 	.string	"-arch sm_100 -m 64 "



//--------------------- .note.nv.cuinfo           --------------------------
	.section	.note.nv.cuinfo,"",@"SHT_NOTE"
	.sectionflags	@"SHF_NOTE_NV_CUINFO"
        /*0018*/ 	.short	0x0002
        /*001a*/ 	.short	0x0064
        /*001c*/ 	.short	0x0082
	.zero		2


//--------------------- .nv.info                  --------------------------
	.section	.nv.info,"",@"SHT_CUDA_INFO"
	.align	4


	//----- nvinfo : EIATTR_REGCOUNT
	.align		4
        /*0000*/ 	.byte	0x04, 0x2f
        /*0002*/ 	.short	(.L_1 - .L_0)
	.align		4
.L_0:
        /*0004*/ 	.word	index@(_Z3retv)
        /*0008*/ 	.word	0x00000004


	//----- nvinfo : EIATTR_FRAME_SIZE
	.align		4
.L_1:
        /*000c*/ 	.byte	0x04, 0x11
        /*000e*/ 	.short	(.L_3 - .L_2)
	.align		4
.L_2:
        /*0010*/ 	.word	index@(_Z3retv)
        /*0014*/ 	.word	0x00000000


	//----- nvinfo : EIATTR_MIN_STACK_SIZE
	.align		4
.L_3:
        /*0018*/ 	.byte	0x04, 0x12
        /*001a*/ 	.short	(.L_5 - .L_4)
	.align		4
.L_4:
        /*001c*/ 	.word	index@(_Z3retv)
        /*0020*/ 	.word	0x00000000
.L_5:


//--------------------- .nv.compat                --------------------------
	.section	.nv.compat,"",@"SHT_CUDA_COMPAT_INFO"
	.align	4
        /*0000*/ 	.byte	0x02, 0x09, 0x00, 0x00, 0x02, 0x02, 0x01, 0x00, 0x02, 0x05, 0x05, 0x00, 0x03, 0x07, 0x01, 0x01
        /*0010*/ 	.byte	0x02, 0x03, 0x00, 0x00, 0x02, 0x06, 0x01, 0x00, 0x04, 0x0b, 0x08, 0x00, 0x09, 0x00, 0x00, 0x00
        /*0020*/ 	.byte	0x00, 0x00, 0x00, 0x00


//--------------------- .nv.info._Z3retv          --------------------------
	.section	.nv.info._Z3retv,"",@"SHT_CUDA_INFO"
	.sectionflags	@""
	.align	4


	//----- nvinfo : EIATTR_CUDA_API_VERSION
	.align		4
        /*0000*/ 	.byte	0x04, 0x37
        /*0002*/ 	.short	(.L_7 - .L_6)
.L_6:
        /*0004*/ 	.word	0x00000082


	//----- nvinfo : EIATTR_SPARSE_MMA_MASK
	.align		4
.L_7:
        /*0008*/ 	.byte	0x03, 0x50
        /*000a*/ 	.short	0x0000


	//----- nvinfo : EIATTR_MAXREG_COUNT
	.align		4
        /*000c*/ 	.byte	0x03, 0x1b
        /*000e*/ 	.short	0x00ff


	//----- nvinfo : EIATTR_MERCURY_ISA_VERSION
	.align		4
        /*0010*/ 	.byte	0x03, 0x5f
        /*0012*/ 	.short	0x0101


	//----- nvinfo : EIATTR_VRC_CTA_INIT_COUNT
	.align		4
        /*0014*/ 	.byte	0x02, 0x4a
	.zero		1
	.zero		1


	//----- nvinfo : EIATTR_EXIT_INSTR_OFFSETS
	.align		4
        /*0018*/ 	.byte	0x04, 0x1c
        /*001a*/ 	.short	(.L_9 - .L_8)


	//   ....[0]....
.L_8:
        /*001c*/ 	.word	0x00000010


	//----- nvinfo : EIATTR_SW_WAR
	.align		4
.L_9:
        /*0020*/ 	.byte	0x04, 0x36
        /*0022*/ 	.short	(.L_11 - .L_10)
.L_10:
        /*0024*/ 	.word	0x00000008
.L_11:


//--------------------- .nv.callgraph             --------------------------
	.section	.nv.callgraph,"",@"SHT_CUDA_CALLGRAPH"
	.align	4
	.sectionentsize	8
	.align		4
        /*0000*/ 	.word	0x00000000
	.align		4
        /*0004*/ 	.word	0xffffffff
	.align		4
        /*0008*/ 	.word	0x00000000
	.align		4
        /*000c*/ 	.word	0xfffffffe
	.align		4
        /*0010*/ 	.word	0x00000000
	.align		4
        /*0014*/ 	.word	0xfffffffd
	.align		4
        /*0018*/ 	.word	0x00000000
	.align		4
        /*001c*/ 	.word	0xfffffffc


//--------------------- .text._Z3retv             --------------------------
	.section	.text._Z3retv,"ax",@progbits
	.align	128
        .global         _Z3retv
        .type           _Z3retv,@function
        .size           _Z3retv,(.L_x_1 - _Z3retv)
        .other          _Z3retv,@"STO_CUDA_ENTRY STV_DEFAULT"
_Z3retv:
.text._Z3retv:
[----:B------:R-:W-:Y:S01]  /*0000*/  LDC R1, c[0x0][0x37c] ;  /* 0x0000df00ff017b82 */ /* 0x000fe20000000800 */
[----:B------:R-:W-:Y:S05]  /*0010*/  EXIT ;  /* 0x000000000000794d */ /* 0x000fea0003800000 */
.L_x_0:
[----:B------:R-:W-:-:S00]  /*0020*/  BRA `(.L_x_0) ;  /* 0xfffffffc00fc7947 */ /* 0x000fc0000383ffff */
[----:B------:R-:W-:-:S00]  /*0030*/  NOP ;  /* 0x0000000000007918 */ /* 0x000fc00000000000 */
        /* <DEDUP_REMOVED lines=12> */
.L_x_1:


//--------------------- .nv.shared.reserved.0     --------------------------
	.section	.nv.shared.reserved.0,"aw",@nobits
	.weak		__nv_reservedSMEM_offset_0_alias
	.size		__nv_reservedSMEM_offset_0_alias, 0, 64
	.other		__nv_reservedSMEM_offset_0_alias,@"STO_CUDA_RESERVED_SHARED STV_DEFAULT"
__nv_reservedSMEM_offset_0_alias:
	.zero		0
	.zero		64


//--------------------- .nv.constant0._Z3retv     --------------------------
	.section	.nv.constant0._Z3retv,"a",@progbits
	.sectionflags	@""
	.align	4
.nv.constant0._Z3retv:
	.zero		896


//--------------------- SYMBOLS --------------------------

	.type		.nv.reservedSmem.offset0,@object
	.size		.nv.reservedSmem.offset0,0x4
